//
// Generated by NVIDIA NVVM Compiler
//
// Compiler Build ID: CL-36424714
// Cuda compilation tools, release 13.0, V13.0.88
// Based on NVVM 20.0.0
//

.version 9.0
.target sm_100
.address_size 64

	// .globl	_Z19elementwiseMultiplyiPfS_S_

.visible .entry _Z19elementwiseMultiplyiPfS_S_(
	.param .u32 _Z19elementwiseMultiplyiPfS_S__param_0,
	.param .u64 .ptr .align 1 _Z19elementwiseMultiplyiPfS_S__param_1,
	.param .u64 .ptr .align 1 _Z19elementwiseMultiplyiPfS_S__param_2,
	.param .u64 .ptr .align 1 _Z19elementwiseMultiplyiPfS_S__param_3
)
{
	.reg .pred 	%p<2>;
	.reg .b32 	%r<6>;
	.reg .b32 	%f<4>;
	.reg .b64 	%rd<11>;

	ld.param.u32 	%r2, [_Z19elementwiseMultiplyiPfS_S__param_0];
	ld.param.u64 	%rd1, [_Z19elementwiseMultiplyiPfS_S__param_1];
	ld.param.u64 	%rd2, [_Z19elementwiseMultiplyiPfS_S__param_2];
	ld.param.u64 	%rd3, [_Z19elementwiseMultiplyiPfS_S__param_3];
	mov.u32 	%r3, %tid.x;
	mov.u32 	%r4, %ctaid.x;
	mov.u32 	%r5, %ntid.x;
	mad.lo.s32 	%r1, %r4, %r5, %r3;
	setp.ge.s32 	%p1, %r1, %r2;
	@%p1 bra 	$L__BB0_2;
	cvta.to.global.u64 	%rd4, %rd1;
	cvta.to.global.u64 	%rd5, %rd2;
	cvta.to.global.u64 	%rd6, %rd3;
	mul.wide.s32 	%rd7, %r1, 4;
	add.s64 	%rd8, %rd4, %rd7;
	ld.global.f32 	%f1, [%rd8];
	add.s64 	%rd9, %rd5, %rd7;
	ld.global.f32 	%f2, [%rd9];
	mul.f32 	%f3, %f1, %f2;
	add.s64 	%rd10, %rd6, %rd7;
	st.global.f32 	[%rd10], %f3;
$L__BB0_2:
	ret;

}


// ===== COMPILED SASS (sm_100) =====

	.target	sm_100

	.elftype	@"ET_EXEC"


//--------------------- .note.nv.tkinfo           --------------------------
	.section	.note.nv.tkinfo,"",@"SHT_NOTE"
	.sectionflags	@"SHF_NOTE_NV_TKINFO"
	.tkinfo
        /*0018*/ 	.word	0x00000002
        /*0030*/ 	.string	""
        /*0030*/ 	.string	"ptxas"
        /*0030*/ 	.string	"Cuda compilation tools, release 13.0, V13.0.88"
        /*0030*/ 	.string	"Build cuda_13.0.r13.0/compiler.36424714_0"
        /*0030*/ 	.string	"-arch sm_100 -m 64 "



//--------------------- .note.nv.cuinfo           --------------------------
	.section	.note.nv.cuinfo,"",@"SHT_NOTE"
	.sectionflags	@"SHF_NOTE_NV_CUINFO"
        /*0018*/ 	.short	0x0002
        /*001a*/ 	.short	0x0064
        /*001c*/ 	.short	0x0082
	.zero		2


//--------------------- .nv.info                  --------------------------
	.section	.nv.info,"",@"SHT_CUDA_INFO"
	.align	4


	//----- nvinfo : EIATTR_REGCOUNT
	.align		4
        /*0000*/ 	.byte	0x04, 0x2f
        /*0002*/ 	.short	(.L_1 - .L_0)
	.align		4
.L_0:
        /*0004*/ 	.word	index@(_Z19elementwiseMultiplyiPfS_S_)
        /*0008*/ 	.word	0x0000000c


	//----- nvinfo : EIATTR_FRAME_SIZE
	.align		4
.L_1:
        /*000c*/ 	.byte	0x04, 0x11
        /*000e*/ 	.short	(.L_3 - .L_2)
	.align		4
.L_2:
        /*0010*/ 	.word	index@(_Z19elementwiseMultiplyiPfS_S_)
        /*0014*/ 	.word	0x00000000


	//----- nvinfo : EIATTR_MIN_STACK_SIZE
	.align		4
.L_3:
        /*0018*/ 	.byte	0x04, 0x12
        /*001a*/ 	.short	(.L_5 - .L_4)
	.align		4
.L_4:
        /*001c*/ 	.word	index@(_Z19elementwiseMultiplyiPfS_S_)
        /*0020*/ 	.word	0x00000000
.L_5:


//--------------------- .nv.compat                --------------------------
	.section	.nv.compat,"",@"SHT_CUDA_COMPAT_INFO"
	.align	4
        /*0000*/ 	.byte	0x02, 0x09, 0x00, 0x00, 0x02, 0x02, 0x01, 0x00, 0x02, 0x05, 0x05, 0x00, 0x03, 0x07, 0x01, 0x01
        /*0010*/ 	.byte	0x02, 0x03, 0x00, 0x00, 0x02, 0x06, 0x01, 0x00, 0x04, 0x0b, 0x08, 0x00, 0x09, 0x00, 0x00, 0x00
        /*0020*/ 	.byte	0x00, 0x00, 0x00, 0x00


//--------------------- .nv.info._Z19elementwiseMultiplyiPfS_S_ --------------------------
	.section	.nv.info._Z19elementwiseMultiplyiPfS_S_,"",@"SHT_CUDA_INFO"
	.sectionflags	@""
	.align	4


	//----- nvinfo : EIATTR_CUDA_API_VERSION
	.align		4
        /*0000*/ 	.byte	0x04, 0x37
        /*0002*/ 	.short	(.L_7 - .L_6)
.L_6:
        /*0004*/ 	.word	0x00000082


	//----- nvinfo : EIATTR_KPARAM_INFO
	.align		4
.L_7:
        /*0008*/ 	.byte	0x04, 0x17
        /*000a*/ 	.short	(.L_9 - .L_8)
.L_8:
        /*000c*/ 	.word	0x00000000
        /*0010*/ 	.short	0x0003
        /*0012*/ 	.short	0x0018
        /*0014*/ 	.byte	0x00, 0xf5, 0x21, 0x00


	//----- nvinfo : EIATTR_KPARAM_INFO
	.align		4
.L_9:
        /*0018*/ 	.byte	0x04, 0x17
        /*001a*/ 	.short	(.L_11 - .L_10)
.L_10:
        /*001c*/ 	.word	0x00000000
        /*0020*/ 	.short	0x0002
        /*0022*/ 	.short	0x0010
        /*0024*/ 	.byte	0x00, 0xf5, 0x21, 0x00


	//----- nvinfo : EIATTR_KPARAM_INFO
	.align		4
.L_11:
        /*0028*/ 	.byte	0x04, 0x17
        /*002a*/ 	.short	(.L_13 - .L_12)
.L_12:
        /*002c*/ 	.word	0x00000000
        /*0030*/ 	.short	0x0001
        /*0032*/ 	.short	0x0008
        /*0034*/ 	.byte	0x00, 0xf5, 0x21, 0x00


	//----- nvinfo : EIATTR_KPARAM_INFO
	.align		4
.L_13:
        /*0038*/ 	.byte	0x04, 0x17
        /*003a*/ 	.short	(.L_15 - .L_14)
.L_14:
        /*003c*/ 	.word	0x00000000
        /*0040*/ 	.short	0x0000
        /*0042*/ 	.short	0x0000
        /*0044*/ 	.byte	0x00, 0xf0, 0x11, 0x00


	//----- nvinfo : EIATTR_SPARSE_MMA_MASK
	.align		4
.L_15:
        /*0048*/ 	.byte	0x03, 0x50
        /*004a*/ 	.short	0x0000


	//----- nvinfo : EIATTR_MAXREG_COUNT
	.align		4
        /*004c*/ 	.byte	0x03, 0x1b
        /*004e*/ 	.short	0x00ff


	//----- nvinfo : EIATTR_MERCURY_ISA_VERSION
	.align		4
        /*0050*/ 	.byte	0x03, 0x5f
        /*0052*/ 	.short	0x0101


	//----- nvinfo : EIATTR_VRC_CTA_INIT_COUNT
	.align		4
        /*0054*/ 	.byte	0x02, 0x4a
	.zero		1
	.zero		1


	//----- nvinfo : EIATTR_EXIT_INSTR_OFFSETS
	.align		4
        /*0058*/ 	.byte	0x04, 0x1c
        /*005a*/ 	.short	(.L_17 - .L_16)


	//   ....[0]....
.L_16:
        /*005c*/ 	.word	0x00000070


	//   ....[1]....
        /*0060*/ 	.word	0x00000130


	//----- nvinfo : EIATTR_CBANK_PARAM_SIZE
	.align		4
.L_17:
        /*0064*/ 	.byte	0x03, 0x19
        /*0066*/ 	.short	0x0020


	//----- nvinfo : EIATTR_PARAM_CBANK
	.align		4
        /*0068*/ 	.byte	0x04, 0x0a
        /*006a*/ 	.short	(.L_19 - .L_18)
	.align		4
.L_18:
        /*006c*/ 	.word	index@(.nv.constant0._Z19elementwiseMultiplyiPfS_S_)
        /*0070*/ 	.short	0x0380
        /*0072*/ 	.short	0x0020


	//----- nvinfo : EIATTR_SW_WAR
	.align		4
.L_19:
        /*0074*/ 	.byte	0x04, 0x36
        /*0076*/ 	.short	(.L_21 - .L_20)
.L_20:
        /*0078*/ 	.word	0x00000008
.L_21:


//--------------------- .nv.callgraph             --------------------------
	.section	.nv.callgraph,"",@"SHT_CUDA_CALLGRAPH"
	.align	4
	.sectionentsize	8
	.align		4
        /*0000*/ 	.word	0x00000000
	.align		4
        /*0004*/ 	.word	0xffffffff
	.align		4
        /*0008*/ 	.word	0x00000000
	.align		4
        /*000c*/ 	.word	0xfffffffe
	.align		4
        /*0010*/ 	.word	0x00000000
	.align		4
        /*0014*/ 	.word	0xfffffffd
	.align		4
        /*0018*/ 	.word	0x00000000
	.align		4
        /*001c*/ 	.word	0xfffffffc


//--------------------- .text._Z19elementwiseMultiplyiPfS_S_ --------------------------
	.section	.text._Z19elementwiseMultiplyiPfS_S_,"ax",@progbits
	.align	128
        .global         _Z19elementwiseMultiplyiPfS_S_
        .type           _Z19elementwiseMultiplyiPfS_S_,@function
        .size           _Z19elementwiseMultiplyiPfS_S_,(.L_x_1 - _Z19elementwiseMultiplyiPfS_S_)
        .other          _Z19elementwiseMultiplyiPfS_S_,@"STO_CUDA_ENTRY STV_DEFAULT"
_Z19elementwiseMultiplyiPfS_S_:
.text._Z19elementwiseMultiplyiPfS_S_:
[----:B------:R-:W-:Y:S01]  /*0000*/  LDC R1, c[0x0][0x37c] ;  /* 0x0000df00ff017b82 */ /* 0x000fe20000000800 */
[----:B------:R-:W0:Y:S07]  /*0010*/  S2R R9, SR_TID.X ;  /* 0x0000000000097919 */ /* 0x000e2e0000002100 */
[----:B------:R-:W0:Y:S01]  /*0020*/  S2UR UR4, SR_CTAID.X ;  /* 0x00000000000479c3 */ /* 0x000e220000002500 */
[----:B------:R-:W1:Y:S07]  /*0030*/  LDCU UR5, c[0x0][0x380] ;  /* 0x00007000ff0577ac */ /* 0x000e6e0008000800 */
[----:B------:R-:W0:Y:S02]  /*0040*/  LDC R0, c[0x0][0x360] ;  /* 0x0000d800ff007b82 */ /* 0x000e240000000800 */
[----:B0-----:R-:W-:-:S05]  /*0050*/  IMAD R9, R0, UR4, R9 ;  /* 0x0000000400097c24 */ /* 0x001fca000f8e0209 */
[----:B-1----:R-:W-:-:S13]  /*0060*/  ISETP.GE.AND P0, PT, R9, UR5, PT ;  /* 0x0000000509007c0c */ /* 0x002fda000bf06270 */
[----:B------:R-:W-:Y:S05]  /*0070*/  @P0 EXIT ;  /* 0x000000000000094d */ /* 0x000fea0003800000 */
[----:B------:R-:W0:Y:S01]  /*0080*/  LDC.64 R2, c[0x0][0x388] ;  /* 0x0000e200ff027b82 */ /* 0x000e220000000a00 */
[----:B------:R-:W1:Y:S07]  /*0090*/  LDCU.64 UR4, c[0x0][0x358] ;  /* 0x00006b00ff0477ac */ /* 0x000e6e0008000a00 */
[----:B------:R-:W2:Y:S08]  /*00a0*/  LDC.64 R4, c[0x0][0x390] ;  /* 0x0000e400ff047b82 */ /* 0x000eb00000000a00 */
[----:B------:R-:W3:Y:S01]  /*00b0*/  LDC.64 R6, c[0x0][0x398] ;  /* 0x0000e600ff067b82 */ /* 0x000ee20000000a00 */
[----:B0-----:R-:W-:-:S06]  /*00c0*/  IMAD.WIDE R2, R9, 0x4, R2 ;  /* 0x0000000409027825 */ /* 0x001fcc00078e0202 */
[----:B-1----:R-:W4:Y:S01]  /*00d0*/  LDG.E R2, desc[UR4][R2.64] ;  /* 0x0000000402027981 */ /* 0x002f22000c1e1900 */
[----:B--2---:R-:W-:-:S06]  /*00e0*/  IMAD.WIDE R4, R9, 0x4, R4 ;  /* 0x0000000409047825 */ /* 0x004fcc00078e0204 */
[----:B------:R-:W4:Y:S01]  /*00f0*/  LDG.E R5, desc[UR4][R4.64] ;  /* 0x0000000404057981 */ /* 0x000f22000c1e1900 */
[----:B---3--:R-:W-:-:S04]  /*0100*/  IMAD.WIDE R6, R9, 0x4, R6 ;  /* 0x0000000409067825 */ /* 0x008fc800078e0206 */
[----:B----4-:R-:W-:-:S05]  /*0110*/  FMUL R9, R2, R5 ;  /* 0x0000000502097220 */ /* 0x010fca0000400000 */
[----:B------:R-:W-:Y:S01]  /*0120*/  STG.E desc[UR4][R6.64], R9 ;  /* 0x0000000906007986 */ /* 0x000fe2000c101904 */
[----:B------:R-:W-:Y:S05]  /*0130*/  EXIT ;  /* 0x000000000000794d */ /* 0x000fea0003800000 */
.L_x_0:
[----:B------:R-:W-:-:S00]  /*0140*/  BRA `(.L_x_0) ;  /* 0xfffffffc00fc7947 */ /* 0x000fc0000383ffff */
[----:B------:R-:W-:-:S00]  /*0150*/  NOP ;  /* 0x0000000000007918 */ /* 0x000fc00000000000 */
        /* <DEDUP_REMOVED lines=10> */
.L_x_1:


//--------------------- .nv.shared.reserved.0     --------------------------
	.section	.nv.shared.reserved.0,"aw",@nobits
	.weak		__nv_reservedSMEM_offset_0_alias
	.size		__nv_reservedSMEM_offset_0_alias, 0, 64
	.other		__nv_reservedSMEM_offset_0_alias,@"STO_CUDA_RESERVED_SHARED STV_DEFAULT"
__nv_reservedSMEM_offset_0_alias:
	.zero		0
	.zero		64


//--------------------- .nv.constant0._Z19elementwiseMultiplyiPfS_S_ --------------------------
	.section	.nv.constant0._Z19elementwiseMultiplyiPfS_S_,"a",@progbits
	.sectionflags	@""
	.align	4
.nv.constant0._Z19elementwiseMultiplyiPfS_S_:
	.zero		928


//--------------------- SYMBOLS --------------------------

	.type		.nv.reservedSmem.offset0,@object
	.size		.nv.reservedSmem.offset0,0x4
